	.headerflags	@"EF_CUDA_TEXMODE_UNIFIED EF_CUDA_64BIT_ADDRESS EF_CUDA_ACCELERATORS EF_CUDA_SM90 EF_CUDA_VIRTUAL_SM(EF_CUDA_SM90)"
	.elftype	@"ET_EXEC"


//--------------------- .nv.info                  --------------------------
	.section	.nv.info,"",@"SHT_CUDA_INFO"
	.align	4


	//----- nvinfo : EIATTR_REGCOUNT
	.align		4
        /*0000*/ 	.byte	0x04, 0x2f
        /*0002*/ 	.short	(.L_1 - .L_0)
	.align		4
.L_0:
        /*0004*/ 	.word	index@(triton_poi_fused__unsafe_index_add_mul_sub_17)
        /*0008*/ 	.word	0x00000022


	//----- nvinfo : EIATTR_MIN_STACK_SIZE
	.align		4
.L_1:
        /*000c*/ 	.byte	0x04, 0x12
        /*000e*/ 	.short	(.L_3 - .L_2)
	.align		4
.L_2:
        /*0010*/ 	.word	index@(triton_poi_fused__unsafe_index_add_mul_sub_17)
        /*0014*/ 	.word	0x00000000


	//----- nvinfo : EIATTR_FRAME_SIZE
	.align		4
.L_3:
        /*0018*/ 	.byte	0x04, 0x11
        /*001a*/ 	.short	(.L_5 - .L_4)
	.align		4
.L_4:
        /*001c*/ 	.word	index@(triton_poi_fused__unsafe_index_add_mul_sub_17)
        /*0020*/ 	.word	0x00000000


	//----- nvinfo : EIATTR_MIN_STACK_SIZE
	.align		4
.L_5:
        /*0024*/ 	.byte	0x04, 0x12
        /*0026*/ 	.short	(.L_7 - .L_6)
	.align		4
.L_6:
        /*0028*/ 	.word	index@(triton_poi_fused__unsafe_index_add_mul_sub_17)
        /*002c*/ 	.word	0x00000000
.L_7:


//--------------------- .nv.info.triton_poi_fused__unsafe_index_add_mul_sub_17 --------------------------
	.section	.nv.info.triton_poi_fused__unsafe_index_add_mul_sub_17,"",@"SHT_CUDA_INFO"
	.sectionflags	@""
	.align	4


	//----- nvinfo : EIATTR_CUDA_API_VERSION
	.align		4
        /*0000*/ 	.byte	0x04, 0x37
        /*0002*/ 	.short	(.L_9 - .L_8)
.L_8:
        /*0004*/ 	.word	0x0000007c


	//----- nvinfo : EIATTR_KPARAM_INFO
	.align		4
.L_9:
        /*0008*/ 	.byte	0x04, 0x17
        /*000a*/ 	.short	(.L_11 - .L_10)
.L_10:
        /*000c*/ 	.word	0x00000000
        /*0010*/ 	.short	0x0006
        /*0012*/ 	.short	0x0030
        /*0014*/ 	.byte	0x00, 0xf0, 0x11, 0x00


	//----- nvinfo : EIATTR_KPARAM_INFO
	.align		4
.L_11:
        /*0018*/ 	.byte	0x04, 0x17
        /*001a*/ 	.short	(.L_13 - .L_12)
.L_12:
        /*001c*/ 	.word	0x00000000
        /*0020*/ 	.short	0x0005
        /*0022*/ 	.short	0x0028
        /*0024*/ 	.byte	0x00, 0xf4, 0x21, 0x00


	//----- nvinfo : EIATTR_KPARAM_INFO
	.align		4
.L_13:
        /*0028*/ 	.byte	0x04, 0x17
        /*002a*/ 	.short	(.L_15 - .L_14)
.L_14:
        /*002c*/ 	.word	0x00000000
        /*0030*/ 	.short	0x0004
        /*0032*/ 	.short	0x0020
        /*0034*/ 	.byte	0x00, 0xf4, 0x21, 0x00


	//----- nvinfo : EIATTR_KPARAM_INFO
	.align		4
.L_15:
        /*0038*/ 	.byte	0x04, 0x17
        /*003a*/ 	.short	(.L_17 - .L_16)
.L_16:
        /*003c*/ 	.word	0x00000000
        /*0040*/ 	.short	0x0003
        /*0042*/ 	.short	0x0018
        /*0044*/ 	.byte	0x00, 0xf4, 0x21, 0x00


	//----- nvinfo : EIATTR_KPARAM_INFO
	.align		4
.L_17:
        /*0048*/ 	.byte	0x04, 0x17
        /*004a*/ 	.short	(.L_19 - .L_18)
.L_18:
        /*004c*/ 	.word	0x00000000
        /*0050*/ 	.short	0x0002
        /*0052*/ 	.short	0x0010
        /*0054*/ 	.byte	0x00, 0xf4, 0x21, 0x00


	//----- nvinfo : EIATTR_KPARAM_INFO
	.align		4
.L_19:
        /*0058*/ 	.byte	0x04, 0x17
        /*005a*/ 	.short	(.L_21 - .L_20)
.L_20:
        /*005c*/ 	.word	0x00000000
        /*0060*/ 	.short	0x0001
        /*0062*/ 	.short	0x0008
        /*0064*/ 	.byte	0x00, 0xf4, 0x21, 0x00


	//----- nvinfo : EIATTR_KPARAM_INFO
	.align		4
.L_21:
        /*0068*/ 	.byte	0x04, 0x17
        /*006a*/ 	.short	(.L_23 - .L_22)
.L_22:
        /*006c*/ 	.word	0x00000000
        /*0070*/ 	.short	0x0000
        /*0072*/ 	.short	0x0000
        /*0074*/ 	.byte	0x00, 0xf4, 0x21, 0x00


	//----- nvinfo : EIATTR_SPARSE_MMA_MASK
	.align		4
.L_23:
        /*0078*/ 	.byte	0x03, 0x50
        /*007a*/ 	.short	0x0000


	//----- nvinfo : EIATTR_MAXREG_COUNT
	.align		4
        /*007c*/ 	.byte	0x03, 0x1b
        /*007e*/ 	.short	0x00ff


	//----- nvinfo : EIATTR_EXIT_INSTR_OFFSETS
	.align		4
        /*0080*/ 	.byte	0x04, 0x1c
        /*0082*/ 	.short	(.L_25 - .L_24)


	//   ....[0]....
.L_24:
        /*0084*/ 	.word	0x00000b40


	//----- nvinfo : EIATTR_REQNTID
	.align		4
.L_25:
        /*0088*/ 	.byte	0x04, 0x10
        /*008a*/ 	.short	(.L_27 - .L_26)
.L_26:
        /*008c*/ 	.word	0x00000080
        /*0090*/ 	.word	0x00000001
        /*0094*/ 	.word	0x00000001


	//----- nvinfo : EIATTR_CBANK_PARAM_SIZE
	.align		4
.L_27:
        /*0098*/ 	.byte	0x03, 0x19
        /*009a*/ 	.short	0x0034


	//----- nvinfo : EIATTR_PARAM_CBANK
	.align		4
        /*009c*/ 	.byte	0x04, 0x0a
        /*009e*/ 	.short	(.L_29 - .L_28)
	.align		4
.L_28:
        /*00a0*/ 	.word	index@(.nv.constant0.triton_poi_fused__unsafe_index_add_mul_sub_17)
        /*00a4*/ 	.short	0x0210
        /*00a6*/ 	.short	0x0034


	//----- nvinfo : EIATTR_SW_WAR
	.align		4
.L_29:
        /*00a8*/ 	.byte	0x04, 0x36
        /*00aa*/ 	.short	(.L_31 - .L_30)
.L_30:
        /*00ac*/ 	.word	0x00000008
.L_31:


//--------------------- .nv.callgraph             --------------------------
	.section	.nv.callgraph,"",@"SHT_CUDA_CALLGRAPH"
	.align	4
	.sectionentsize	8
	.align		4
        /*0000*/ 	.word	0x00000000
	.align		4
        /*0004*/ 	.word	0xffffffff
	.align		4
        /*0008*/ 	.word	0x00000000
	.align		4
        /*000c*/ 	.word	0xfffffffe
	.align		4
        /*0010*/ 	.word	0x00000000
	.align		4
        /*0014*/ 	.word	0xfffffffd
	.align		4
        /*0018*/ 	.word	0x00000000
	.align		4
        /*001c*/ 	.word	0xfffffffc


//--------------------- .text.triton_poi_fused__unsafe_index_add_mul_sub_17 --------------------------
	.section	.text.triton_poi_fused__unsafe_index_add_mul_sub_17,"ax",@progbits
	.align	128
        .global         triton_poi_fused__unsafe_index_add_mul_sub_17
        .type           triton_poi_fused__unsafe_index_add_mul_sub_17,@function
        .size           triton_poi_fused__unsafe_index_add_mul_sub_17,(.L_x_1 - triton_poi_fused__unsafe_index_add_mul_sub_17)
        .other          triton_poi_fused__unsafe_index_add_mul_sub_17,@"STO_CUDA_ENTRY STV_DEFAULT"
triton_poi_fused__unsafe_index_add_mul_sub_17:
.text.triton_poi_fused__unsafe_index_add_mul_sub_17:
[----:B------:R-:W-:Y:S01]  /*0000*/  LDC R1, c[0x0][0x28] ;  /* 0x00000a00ff017b82 */ /* 0x000fe20000000800 */
[----:B------:R-:W1:Y:S07]  /*0010*/  S2R R0, SR_TID.X ;  /* 0x0000000000007919 */ /* 0x000e6e0000002100 */
[----:B------:R-:W2:Y:S01]  /*0020*/  LDC.64 R4, c[0x0][0x210] ;  /* 0x00008400ff047b82 */ /* 0x000ea20000000a00 */
[----:B------:R-:W-:Y:S01]  /*0030*/  ULDC.64 UR4, c[0x0][0x208] ;  /* 0x0000820000047ab9 */ /* 0x000fe20000000a00 */
[----:B------:R-:W-:Y:S01]  /*0040*/  ULDC.64 UR6, c[0x0][0x220] ;  /* 0x0000880000067ab9 */ /* 0x000fe20000000a00 */
[----:B------:R-:W3:Y:S05]  /*0050*/  S2R R3, SR_CTAID.X ;  /* 0x0000000000037919 */ /* 0x000eea0000002500 */
[----:B------:R-:W4:Y:S01]  /*0060*/  LDC.64 R26, c[0x0][0x218] ;  /* 0x00008600ff1a7b82 */ /* 0x000f220000000a00 */
[----:B-1----:R-:W-:Y:S01]  /*0070*/  IMAD.SHL.U32 R0, R0, 0x4, RZ ;  /* 0x0000000400007824 */ /* 0x002fe200078e00ff */
[----:B---3--:R-:W-:-:S04]  /*0080*/  SHF.R.S32.HI R18, RZ, 0x15, R3 ;  /* 0x00000015ff127819 */ /* 0x008fc80000011403 */
[----:B------:R-:W-:Y:S02]  /*0090*/  LOP3.LUT R0, R0, 0x1fc, RZ, 0xc0, !PT ;  /* 0x000001fc00007812 */ /* 0x000fe400078ec0ff */
[----:B------:R-:W-:-:S03]  /*00a0*/  SGXT R18, R18, 0x1 ;  /* 0x000000011212781a */ /* 0x000fc60000000200 */
[----:B------:R-:W-:-:S04]  /*00b0*/  IMAD R3, R3, 0x400, R0 ;  /* 0x0000040003037824 */ /* 0x000fc800078e0200 */
[----:B------:R-:W-:Y:S01]  /*00c0*/  VIADD R17, R3, 0x200 ;  /* 0x0000020003117836 */ /* 0x000fe20000000000 */
[----:B------:R-:W-:-:S04]  /*00d0*/  SHF.R.S32.HI R0, RZ, 0x1f, R3 ;  /* 0x0000001fff007819 */ /* 0x000fc80000011403 */
[----:B------:R-:W-:Y:S02]  /*00e0*/  LEA.HI R6, R18, R17, RZ, 0x4 ;  /* 0x0000001112067211 */ /* 0x000fe400078f20ff */
[----:B------:R-:W-:Y:S02]  /*00f0*/  LEA.HI R0, R0, R3, RZ, 0x4 ;  /* 0x0000000300007211 */ /* 0x000fe400078f20ff */
[----:B------:R-:W-:Y:S02]  /*0100*/  SHF.R.S32.HI R6, RZ, 0x4, R6 ;  /* 0x00000004ff067819 */ /* 0x000fe40000011406 */
[----:B------:R-:W-:Y:S02]  /*0110*/  SHF.R.S32.HI R2, RZ, 0x4, R0 ;  /* 0x00000004ff027819 */ /* 0x000fe40000011400 */
[----:B------:R-:W-:Y:S02]  /*0120*/  LEA.HI R8, R6, R6, RZ, 0x4 ;  /* 0x0000000606087211 */ /* 0x000fe400078f20ff */
[----:B------:R-:W-:-:S02]  /*0130*/  LEA.HI R7, R2, R2, RZ, 0x4 ;  /* 0x0000000202077211 */ /* 0x000fc400078f20ff */
[----:B------:R-:W-:Y:S02]  /*0140*/  LOP3.LUT R9, R8, 0xfffffff0, RZ, 0xc0, !PT ;  /* 0xfffffff008097812 */ /* 0x000fe400078ec0ff */
[----:B------:R-:W-:Y:S02]  /*0150*/  LOP3.LUT R7, R7, 0xfffffff0, RZ, 0xc0, !PT ;  /* 0xfffffff007077812 */ /* 0x000fe400078ec0ff */
[----:B------:R-:W-:Y:S01]  /*0160*/  LOP3.LUT R16, R0, 0xfffffff0, RZ, 0xc0, !PT ;  /* 0xfffffff000107812 */ /* 0x000fe200078ec0ff */
[----:B------:R-:W-:Y:S02]  /*0170*/  IMAD.IADD R9, R6, 0x1, -R9 ;  /* 0x0000000106097824 */ /* 0x000fe400078e0a09 */
[----:B------:R-:W-:Y:S02]  /*0180*/  IMAD.IADD R7, R2, 0x1, -R7 ;  /* 0x0000000102077824 */ /* 0x000fe400078e0a07 */
[--C-:B--2---:R-:W-:Y:S02]  /*0190*/  IMAD.WIDE R10, R9, 0x8, R4.reuse ;  /* 0x00000008090a7825 */ /* 0x104fe400078e0204 */
[----:B------:R-:W1:Y:S02]  /*01a0*/  LDC.64 R8, c[0x0][0x228] ;  /* 0x00008a00ff087b82 */ /* 0x000e640000000a00 */
[----:B------:R-:W-:-:S02]  /*01b0*/  IMAD.WIDE R20, R7, 0x8, R4 ;  /* 0x0000000807147825 */ /* 0x000fc400078e0204 */
[----:B------:R-:W2:Y:S02]  /*01c0*/  LDG.E.EL.64 R10, desc[UR4][R10.64] ;  /* 0x000000040a0a7981 */ /* 0x000ea4000c2e1b00 */
[----:B------:R-:W-:Y:S02]  /*01d0*/  IMAD.IADD R16, R3, 0x1, -R16 ;  /* 0x0000000103107824 */ /* 0x000fe400078e0a10 */
[----:B------:R-:W3:Y:S02]  /*01e0*/  LDG.E.EL.64 R20, desc[UR4][R20.64] ;  /* 0x0000000414147981 */ /* 0x000ee4000c2e1b00 */
[----:B----4-:R-:W-:-:S06]  /*01f0*/  IMAD.WIDE R12, R16, 0x8, R26 ;  /* 0x00000008100c7825 */ /* 0x010fcc00078e021a */
[----:B------:R-:W4:Y:S01]  /*0200*/  LDG.E.EL.128 R12, desc[UR4][R12.64] ;  /* 0x000000040c0c7981 */ /* 0x000f22000c2e1d00 */
[----:B-1----:R-:W-:-:S06]  /*0210*/  IMAD.WIDE R4, R16, 0x8, R8 ;  /* 0x0000000810047825 */ /* 0x002fcc00078e0208 */
[----:B------:R-:W5:Y:S01]  /*0220*/  LDG.E.EL.128 R4, desc[UR4][R4.64] ;  /* 0x0000000404047981 */ /* 0x000f62000c2e1d00 */
[----:B------:R-:W-:-:S05]  /*0230*/  VIADD R25, R3, 0x2 ;  /* 0x0000000203197836 */ /* 0x000fca0000000000 */
[----:B------:R-:W-:-:S04]  /*0240*/  LEA.HI R0, R18, R25, RZ, 0x4 ;  /* 0x0000001912007211 */ /* 0x000fc800078f20ff */
[----:B------:R-:W-:-:S05]  /*0250*/  LOP3.LUT R0, R0, 0xfffffff0, RZ, 0xc0, !PT ;  /* 0xfffffff000007812 */ /* 0x000fca00078ec0ff */
[----:B------:R-:W-:Y:S01]  /*0260*/  IMAD.IADD R25, R25, 0x1, -R0 ;  /* 0x0000000119197824 */ /* 0x000fe200078e0a00 */
[----:B------:R-:W-:-:S04]  /*0270*/  LEA.HI R17, R18, R17, RZ, 0x8 ;  /* 0x0000001112117211 */ /* 0x000fc800078f40ff */
[----:B------:R-:W-:Y:S02]  /*0280*/  SHF.R.S32.HI R17, RZ, 0x8, R17 ;  /* 0x00000008ff117819 */ /* 0x000fe40000011411 */
[----:B--2---:R-:W-:-:S04]  /*0290*/  SHF.R.U32.HI R23, RZ, 0x1c, R11 ;  /* 0x0000001cff177819 */ /* 0x004fc8000001160b */
[----:B------:R-:W-:Y:S02]  /*02a0*/  LOP3.LUT R23, R23, 0x8, RZ, 0xc0, !PT ;  /* 0x0000000817177812 */ /* 0x000fe400078ec0ff */
[----:B---3--:R-:W-:Y:S02]  /*02b0*/  SHF.R.U32.HI R19, RZ, 0x1c, R21 ;  /* 0x0000001cff137819 */ /* 0x008fe40000011615 */
[----:B------:R-:W-:Y:S02]  /*02c0*/  IADD3 R2, P1, R10, R23, RZ ;  /* 0x000000170a027210 */ /* 0x000fe40007f3e0ff */
[----:B------:R-:W-:-:S03]  /*02d0*/  LOP3.LUT R19, R19, 0x8, RZ, 0xc0, !PT ;  /* 0x0000000813137812 */ /* 0x000fc600078ec0ff */
[----:B------:R-:W-:Y:S01]  /*02e0*/  IMAD.X R11, RZ, RZ, R11, P1 ;  /* 0x000000ffff0b7224 */ /* 0x000fe200008e060b */
[----:B------:R-:W-:Y:S02]  /*02f0*/  IADD3 R19, P0, R20, R19, RZ ;  /* 0x0000001314137210 */ /* 0x000fe40007f1e0ff */
[----:B----4-:R-:W-:Y:S02]  /*0300*/  SHF.R.U32.HI R28, RZ, 0x1a, R13 ;  /* 0x0000001aff1c7819 */ /* 0x010fe4000001160d */
[----:B------:R-:W-:Y:S01]  /*0310*/  SHF.L.U64.HI R0, R2, 0x5, R11 ;  /* 0x0000000502007819 */ /* 0x000fe2000001020b */
[----:B------:R-:W-:Y:S01]  /*0320*/  IMAD.X R20, RZ, RZ, R21, P0 ;  /* 0x000000ffff147224 */ /* 0x000fe200000e0615 */
[----:B------:R-:W-:Y:S01]  /*0330*/  LEA R29, P0, R12, UR6, 0x2 ;  /* 0x000000060c1d7c11 */ /* 0x000fe2000f8010ff */
[----:B------:R-:W-:Y:S01]  /*0340*/  IMAD.SHL.U32 R2, R2, 0x20, RZ ;  /* 0x0000002002027824 */ /* 0x000fe200078e00ff */
[----:B------:R-:W-:Y:S02]  /*0350*/  LOP3.LUT R28, R28, 0x20, RZ, 0xc0, !PT ;  /* 0x000000201c1c7812 */ /* 0x000fe400078ec0ff */
[----:B------:R-:W-:-:S02]  /*0360*/  LEA.HI.X R13, R12, UR7, R13, 0x2, P0 ;  /* 0x000000070c0d7c11 */ /* 0x000fc400080f140d */
[----:B------:R-:W-:Y:S01]  /*0370*/  IADD3 R22, P2, P3, R2, R29, R28 ;  /* 0x0000001d02167210 */ /* 0x000fe20007b5e01c */
[C---:B------:R-:W-:Y:S01]  /*0380*/  IMAD.SHL.U32 R10, R19.reuse, 0x20, RZ ;  /* 0x00000020130a7824 */ /* 0x040fe200078e00ff */
[----:B------:R-:W-:Y:S02]  /*0390*/  SHF.L.U64.HI R11, R19, 0x5, R20 ;  /* 0x00000005130b7819 */ /* 0x000fe40000010214 */
[----:B------:R-:W-:Y:S02]  /*03a0*/  IADD3.X R23, R0, R13, RZ, P2, P3 ;  /* 0x0000000d00177210 */ /* 0x000fe400017e64ff */
[----:B------:R-:W-:Y:S02]  /*03b0*/  SHF.R.U32.HI R19, RZ, 0x1a, R15 ;  /* 0x0000001aff137819 */ /* 0x000fe4000001160f */
[----:B------:R-:W-:Y:S01]  /*03c0*/  LEA R12, P2, R14, UR6, 0x2 ;  /* 0x000000060e0c7c11 */ /* 0x000fe2000f8410ff */
[----:B------:R-:W-:Y:S01]  /*03d0*/  IMAD.SHL.U32 R20, R17, 0x40, RZ ;  /* 0x0000004011147824 */ /* 0x000fe200078e00ff */
[----:B------:R-:W-:-:S02]  /*03e0*/  IADD3 R28, P0, P1, R10, R29, R28 ;  /* 0x0000001d0a1c7210 */ /* 0x000fc4000791e01c */
[----:B------:R-:W-:Y:S02]  /*03f0*/  LEA.HI R17, R18, R3, RZ, 0x8 ;  /* 0x0000000312117211 */ /* 0x000fe400078f40ff */
[----:B------:R-:W-:Y:S02]  /*0400*/  LOP3.LUT R19, R19, 0x20, RZ, 0xc0, !PT ;  /* 0x0000002013137812 */ /* 0x000fe400078ec0ff */
[----:B------:R-:W-:Y:S02]  /*0410*/  LEA.HI.X R14, R14, UR7, R15, 0x2, P2 ;  /* 0x000000070e0e7c11 */ /* 0x000fe400090f140f */
[----:B-----5:R-:W-:Y:S02]  /*0420*/  SHF.R.U32.HI R15, RZ, 0x1a, R5 ;  /* 0x0000001aff0f7819 */ /* 0x020fe40000011605 */
[----:B------:R-:W-:Y:S02]  /*0430*/  IADD3 R18, P5, P4, R10, R12, R19 ;  /* 0x0000000c0a127210 */ /* 0x000fe40007cbe013 */
[----:B------:R-:W-:-:S02]  /*0440*/  SHF.R.S32.HI R17, RZ, 0x8, R17 ;  /* 0x00000008ff117819 */ /* 0x000fc40000011411 */
[----:B------:R-:W-:Y:S02]  /*0450*/  IADD3.X R29, R11, R13, RZ, P0, P1 ;  /* 0x0000000d0b1d7210 */ /* 0x000fe400007e24ff */
[----:B------:R-:W-:Y:S02]  /*0460*/  LOP3.LUT R13, R15, 0x20, RZ, 0xc0, !PT ;  /* 0x000000200f0d7812 */ /* 0x000fe400078ec0ff */
[----:B------:R-:W-:Y:S02]  /*0470*/  LEA R15, P0, R4, UR6, 0x2 ;  /* 0x00000006040f7c11 */ /* 0x000fe4000f8010ff */
[----:B------:R-:W-:Y:S01]  /*0480*/  IADD3 R12, P3, P2, R2, R12, R19 ;  /* 0x0000000c020c7210 */ /* 0x000fe20007a7e013 */
[----:B------:R-:W-:Y:S01]  /*0490*/  IMAD.SHL.U32 R21, R17, 0x40, RZ ;  /* 0x0000004011157824 */ /* 0x000fe200078e00ff */
[----:B------:R-:W-:Y:S02]  /*04a0*/  IADD3.X R19, R11, R14, RZ, P5, P4 ;  /* 0x0000000e0b137210 */ /* 0x000fe40002fe84ff */
[----:B------:R-:W-:-:S02]  /*04b0*/  LEA.HI.X R5, R4, UR7, R5, 0x2, P0 ;  /* 0x0000000704057c11 */ /* 0x000fc400080f1405 */
[----:B------:R-:W-:Y:S01]  /*04c0*/  IADD3 R30, P0, P1, R10, R15, R13 ;  /* 0x0000000f0a1e7210 */ /* 0x000fe2000791e00d */
[----:B------:R-:W-:-:S03]  /*04d0*/  IMAD.WIDE R18, R21, 0x4, R18 ;  /* 0x0000000415127825 */ /* 0x000fc600078e0212 */
[----:B------:R-:W-:Y:S02]  /*04e0*/  IADD3.X R31, R11, R5, RZ, P0, P1 ;  /* 0x000000050b1f7210 */ /* 0x000fe400007e24ff */
[----:B------:R-:W-:Y:S01]  /*04f0*/  IADD3 R4, P0, P1, R2, R15, R13 ;  /* 0x0000000f02047210 */ /* 0x000fe2000791e00d */
[----:B------:R1:W2:Y:S01]  /*0500*/  LDG.E.EL R24, desc[UR4][R18.64] ;  /* 0x0000000412187981 */ /* 0x0002a2000c2e1900 */
[----:B------:R-:W-:Y:S01]  /*0510*/  IADD3.X R13, R0, R14, RZ, P3, P2 ;  /* 0x0000000e000d7210 */ /* 0x000fe20001fe44ff */
[----:B------:R-:W-:Y:S01]  /*0520*/  IMAD.WIDE R22, R20, 0x4, R22 ;  /* 0x0000000414167825 */ /* 0x000fe200078e0216 */
[----:B------:R-:W-:-:S03]  /*0530*/  IADD3.X R5, R0, R5, RZ, P0, P1 ;  /* 0x0000000500057210 */ /* 0x000fc600007e24ff */
[C---:B------:R-:W-:Y:S02]  /*0540*/  IMAD.WIDE R12, R20.reuse, 0x4, R12 ;  /* 0x00000004140c7825 */ /* 0x040fe400078e020c */
[----:B------:R-:W3:Y:S01]  /*0550*/  LDG.E.EL R22, desc[UR4][R22.64] ;  /* 0x0000000416167981 */ /* 0x000ee2000c2e1900 */
[----:B-1----:R-:W1:Y:S01]  /*0560*/  LDC.64 R18, c[0x0][0x230] ;  /* 0x00008c00ff127b82 */ /* 0x002e620000000a00 */
[----:B------:R-:W-:-:S04]  /*0570*/  IMAD.WIDE R14, R20, 0x4, R4 ;  /* 0x00000004140e7825 */ /* 0x000fc800078e0204 */
[C---:B------:R-:W-:Y:S01]  /*0580*/  IMAD.WIDE R4, R25.reuse, 0x8, R8 ;  /* 0x0000000819047825 */ /* 0x040fe200078e0208 */
[----:B------:R-:W-:Y:S01]  /*0590*/  SHF.R.U32.HI R8, RZ, 0x1a, R7 ;  /* 0x0000001aff087819 */ /* 0x000fe20000011607 */
[----:B------:R-:W3:Y:S04]  /*05a0*/  LDG.E.EL R9, desc[UR4][R14.64] ;  /* 0x000000040e097981 */ /* 0x000ee8000c2e1900 */
[----:B------:R4:W5:Y:S01]  /*05b0*/  LDG.E.EL R23, desc[UR4][R12.64] ;  /* 0x000000040c177981 */ /* 0x000962000c2e1900 */
[----:B------:R-:W-:Y:S01]  /*05c0*/  LOP3.LUT R8, R8, 0x20, RZ, 0xc0, !PT ;  /* 0x0000002008087812 */ /* 0x000fe200078ec0ff */
[----:B----4-:R-:W-:Y:S01]  /*05d0*/  IMAD.WIDE R12, R25, 0x8, R26 ;  /* 0x00000008190c7825 */ /* 0x010fe200078e021a */
[----:B------:R-:W-:-:S04]  /*05e0*/  LEA R25, P0, R6, UR6, 0x2 ;  /* 0x0000000606197c11 */ /* 0x000fc8000f8010ff */
[----:B------:R-:W-:Y:S02]  /*05f0*/  LEA.HI.X R7, R6, UR7, R7, 0x2, P0 ;  /* 0x0000000706077c11 */ /* 0x000fe400080f1407 */
[----:B------:R-:W-:Y:S01]  /*0600*/  IADD3 R14, P0, P1, R10, R25, R8 ;  /* 0x000000190a0e7210 */ /* 0x000fe2000791e008 */
[----:B------:R-:W-:-:S03]  /*0610*/  IMAD.WIDE R28, R21, 0x4, R28 ;  /* 0x00000004151c7825 */ /* 0x000fc600078e021c */
[----:B------:R-:W-:Y:S01]  /*0620*/  IADD3.X R15, R11, R7, RZ, P0, P1 ;  /* 0x000000070b0f7210 */ /* 0x000fe200007e24ff */
[----:B------:R-:W-:Y:S02]  /*0630*/  IMAD.WIDE R30, R21, 0x4, R30 ;  /* 0x00000004151e7825 */ /* 0x000fe400078e021e */
[----:B------:R-:W4:Y:S02]  /*0640*/  LDG.E.EL R28, desc[UR4][R28.64] ;  /* 0x000000041c1c7981 */ /* 0x000f24000c2e1900 */
[----:B-1----:R-:W-:-:S04]  /*0650*/  IMAD.WIDE R18, R16, 0x4, R18 ;  /* 0x0000000410127825 */ /* 0x002fc800078e0212 */
[----:B------:R-:W-:Y:S01]  /*0660*/  IMAD.WIDE R14, R21, 0x4, R14 ;  /* 0x00000004150e7825 */ /* 0x000fe200078e020e */
[----:B------:R-:W-:Y:S01]  /*0670*/  IADD3 R6, P0, P1, R2, R25, R8 ;  /* 0x0000001902067210 */ /* 0x000fe2000791e008 */
[----:B------:R-:W2:Y:S04]  /*0680*/  LDG.E.EL.128 R16, desc[UR4][R18.64] ;  /* 0x0000000412107981 */ /* 0x000ea8000c2e1d00 */
[----:B------:R-:W4:Y:S04]  /*0690*/  LDG.E.EL R29, desc[UR4][R30.64] ;  /* 0x000000041e1d7981 */ /* 0x000f28000c2e1900 */
[----:B------:R-:W2:Y:S01]  /*06a0*/  LDG.E.EL R25, desc[UR4][R14.64] ;  /* 0x000000040e197981 */ /* 0x000ea2000c2e1900 */
[----:B------:R-:W-:-:S03]  /*06b0*/  IADD3.X R7, R0, R7, RZ, P0, P1 ;  /* 0x0000000700077210 */ /* 0x000fc600007e24ff */
[----:B------:R-:W5:Y:S01]  /*06c0*/  LDG.E.EL.128 R12, desc[UR4][R12.64] ;  /* 0x000000040c0c7981 */ /* 0x000f62000c2e1d00 */
[----:B------:R-:W-:-:S05]  /*06d0*/  IMAD.WIDE R6, R20, 0x4, R6 ;  /* 0x0000000414067825 */ /* 0x000fca00078e0206 */
[----:B------:R-:W5:Y:S04]  /*06e0*/  LDG.E.EL R26, desc[UR4][R6.64] ;  /* 0x00000004061a7981 */ /* 0x000f68000c2e1900 */
[----:B------:R-:W5:Y:S01]  /*06f0*/  LDG.E.EL.128 R4, desc[UR4][R4.64] ;  /* 0x0000000404047981 */ /* 0x000f62000c2e1d00 */
[----:B---3--:R-:W-:Y:S01]  /*0700*/  FADD R9, -R22, R9 ;  /* 0x0000000916097221 */ /* 0x008fe20000000100 */
[----:B----4-:R-:W-:-:S04]  /*0710*/  FADD R29, -R28, R29 ;  /* 0x0000001d1c1d7221 */ /* 0x010fc80000000100 */
[C---:B--2---:R-:W-:Y:S01]  /*0720*/  FFMA R8, R16.reuse, R29, R28 ;  /* 0x0000001d10087223 */ /* 0x044fe2000000001c */
[----:B------:R-:W-:Y:S01]  /*0730*/  FFMA R16, R16, R9, R22 ;  /* 0x0000000910107223 */ /* 0x000fe20000000016 */
[--C-:B-----5:R-:W-:Y:S02]  /*0740*/  SHF.R.U32.HI R29, RZ, 0x1a, R13.reuse ;  /* 0x0000001aff1d7819 */ /* 0x120fe4000001160d */
[C---:B------:R-:W-:Y:S02]  /*0750*/  LEA R28, P0, R12.reuse, UR6, 0x2 ;  /* 0x000000060c1c7c11 */ /* 0x040fe4000f8010ff */
[----:B------:R-:W-:Y:S02]  /*0760*/  LOP3.LUT R29, R29, 0x20, RZ, 0xc0, !PT ;  /* 0x000000201d1d7812 */ /* 0x000fe400078ec0ff */
[----:B------:R-:W-:Y:S02]  /*0770*/  LEA.HI.X R9, R12, UR7, R13, 0x2, P0 ;  /* 0x000000070c097c11 */ /* 0x000fe400080f140d */
[----:B------:R-:W-:-:S02]  /*0780*/  IADD3 R12, P0, P1, R10, R28, R29 ;  /* 0x0000001c0a0c7210 */ /* 0x000fc4000791e01d */
[----:B------:R-:W-:Y:S02]  /*0790*/  IADD3 R28, P2, P3, R2, R28, R29 ;  /* 0x0000001c021c7210 */ /* 0x000fe40007b5e01d */
[-C--:B------:R-:W-:Y:S02]  /*07a0*/  IADD3.X R13, R11, R9.reuse, RZ, P0, P1 ;  /* 0x000000090b0d7210 */ /* 0x080fe400007e24ff */
[----:B------:R-:W-:Y:S01]  /*07b0*/  IADD3.X R29, R0, R9, RZ, P2, P3 ;  /* 0x00000009001d7210 */ /* 0x000fe200017e64ff */
[----:B------:R-:W-:Y:S01]  /*07c0*/  FADD R9, -R24, R25 ;  /* 0x0000001918097221 */ /* 0x000fe20000000100 */
[----:B------:R-:W-:Y:S01]  /*07d0*/  FADD R26, -R23, R26 ;  /* 0x0000001a171a7221 */ /* 0x000fe20000000100 */
[----:B------:R-:W-:Y:S02]  /*07e0*/  SHF.R.U32.HI R25, RZ, 0x1a, R15 ;  /* 0x0000001aff197819 */ /* 0x000fe4000001160f */
[C---:B------:R-:W-:Y:S01]  /*07f0*/  FFMA R9, R17.reuse, R9, R24 ;  /* 0x0000000911097223 */ /* 0x040fe20000000018 */
[----:B------:R-:W-:Y:S01]  /*0800*/  SHF.R.U32.HI R22, RZ, 0x1a, R5 ;  /* 0x0000001aff167819 */ /* 0x000fe20000011605 */
[----:B------:R-:W-:Y:S01]  /*0810*/  FFMA R17, R17, R26, R23 ;  /* 0x0000001a11117223 */ /* 0x000fe20000000017 */
[----:B------:R-:W-:-:S02]  /*0820*/  LEA R24, P1, R4, UR6, 0x2 ;  /* 0x0000000604187c11 */ /* 0x000fc4000f8210ff */
[----:B------:R-:W-:Y:S02]  /*0830*/  LEA R23, P0, R14, UR6, 0x2 ;  /* 0x000000060e177c11 */ /* 0x000fe4000f8010ff */
[----:B------:R-:W-:Y:S02]  /*0840*/  LOP3.LUT R25, R25, 0x20, RZ, 0xc0, !PT ;  /* 0x0000002019197812 */ /* 0x000fe400078ec0ff */
[----:B------:R-:W-:Y:S02]  /*0850*/  LOP3.LUT R22, R22, 0x20, RZ, 0xc0, !PT ;  /* 0x0000002016167812 */ /* 0x000fe400078ec0ff */
[----:B------:R-:W-:Y:S02]  /*0860*/  LEA.HI.X R27, R4, UR7, R5, 0x2, P1 ;  /* 0x00000007041b7c11 */ /* 0x000fe400088f1405 */
[----:B------:R-:W-:Y:S02]  /*0870*/  LEA.HI.X R26, R14, UR7, R15, 0x2, P0 ;  /* 0x000000070e1a7c11 */ /* 0x000fe400080f140f */
[----:B------:R-:W-:-:S02]  /*0880*/  IADD3 R4, P2, P3, R10, R23, R25 ;  /* 0x000000170a047210 */ /* 0x000fc40007b5e019 */
[----:B------:R-:W-:Y:S02]  /*0890*/  IADD3 R14, P4, P5, R10, R24, R22 ;  /* 0x000000180a0e7210 */ /* 0x000fe40007d9e016 */
[C---:B------:R-:W-:Y:S02]  /*08a0*/  IADD3.X R5, R11.reuse, R26, RZ, P2, P3 ;  /* 0x0000001a0b057210 */ /* 0x040fe400017e64ff */
[----:B------:R-:W-:Y:S01]  /*08b0*/  IADD3.X R15, R11, R27, RZ, P4, P5 ;  /* 0x0000001b0b0f7210 */ /* 0x000fe200027ea4ff */
[----:B------:R-:W-:Y:S01]  /*08c0*/  IMAD.WIDE R4, R21, 0x4, R4 ;  /* 0x0000000415047825 */ /* 0x000fe200078e0204 */
[----:B------:R-:W-:-:S03]  /*08d0*/  IADD3 R22, P0, P1, R2, R24, R22 ;  /* 0x0000001802167210 */ /* 0x000fc6000791e016 */
[C---:B------:R-:W-:Y:S01]  /*08e0*/  IMAD.WIDE R14, R21.reuse, 0x4, R14 ;  /* 0x00000004150e7825 */ /* 0x040fe200078e020e */
[----:B------:R-:W-:Y:S01]  /*08f0*/  SHF.R.U32.HI R24, RZ, 0x1a, R7 ;  /* 0x0000001aff187819 */ /* 0x000fe20000011607 */
[----:B------:R-:W2:Y:S02]  /*0900*/  LDG.E.EL R4, desc[UR4][R4.64] ;  /* 0x0000000404047981 */ /* 0x000ea4000c2e1900 */
[----:B------:R-:W-:-:S04]  /*0910*/  IMAD.WIDE R12, R21, 0x4, R12 ;  /* 0x00000004150c7825 */ /* 0x000fc800078e020c */
[----:B------:R-:W-:Y:S02]  /*0920*/  IMAD.WIDE R28, R20, 0x4, R28 ;  /* 0x00000004141c7825 */ /* 0x000fe400078e021c */
[----:B------:R-:W3:Y:S04]  /*0930*/  LDG.E.EL R12, desc[UR4][R12.64] ;  /* 0x000000040c0c7981 */ /* 0x000ee8000c2e1900 */
[----:B------:R1:W3:Y:S04]  /*0940*/  LDG.E.EL R5, desc[UR4][R14.64] ;  /* 0x000000040e057981 */ /* 0x0002e8000c2e1900 */
[----:B------:R4:W5:Y:S01]  /*0950*/  LDG.E.EL R13, desc[UR4][R28.64] ;  /* 0x000000041c0d7981 */ /* 0x000962000c2e1900 */
[----:B-1----:R-:W-:-:S02]  /*0960*/  LOP3.LUT R15, R24, 0x20, RZ, 0xc0, !PT ;  /* 0x00000020180f7812 */ /* 0x002fc400078ec0ff */
[----:B------:R-:W-:-:S04]  /*0970*/  LEA R14, P2, R6, UR6, 0x2 ;  /* 0x00000006060e7c11 */ /* 0x000fc8000f8410ff */
[----:B------:R-:W-:Y:S02]  /*0980*/  LEA.HI.X R6, R6, UR7, R7, 0x2, P2 ;  /* 0x0000000706067c11 */ /* 0x000fe400090f1407 */
[----:B------:R-:W-:Y:S02]  /*0990*/  IADD3 R10, P4, P5, R10, R14, R15 ;  /* 0x0000000e0a0a7210 */ /* 0x000fe40007d9e00f */
[C---:B------:R-:W-:Y:S02]  /*09a0*/  IADD3 R24, P2, P3, R2.reuse, R23, R25 ;  /* 0x0000001702187210 */ /* 0x040fe40007b5e019 */
[----:B------:R-:W-:Y:S02]  /*09b0*/  IADD3.X R11, R11, R6, RZ, P4, P5 ;  /* 0x000000060b0b7210 */ /* 0x000fe400027ea4ff */
[----:B----4-:R-:W-:Y:S02]  /*09c0*/  IADD3 R28, P4, P5, R2, R14, R15 ;  /* 0x0000000e021c7210 */ /* 0x010fe40007d9e00f */
[----:B------:R-:W-:-:S02]  /*09d0*/  IADD3.X R25, R0, R26, RZ, P2, P3 ;  /* 0x0000001a00197210 */ /* 0x000fc400017e64ff */
[C---:B------:R-:W-:Y:S02]  /*09e0*/  IADD3.X R23, R0.reuse, R27, RZ, P0, P1 ;  /* 0x0000001b00177210 */ /* 0x040fe400007e24ff */
[----:B------:R-:W-:Y:S01]  /*09f0*/  IADD3.X R29, R0, R6, RZ, P4, P5 ;  /* 0x00000006001d7210 */ /* 0x000fe200027ea4ff */
[----:B------:R-:W-:Y:S02]  /*0a00*/  IMAD.WIDE R6, R21, 0x4, R10 ;  /* 0x0000000415067825 */ /* 0x000fe400078e020a */
[----:B------:R-:W1:Y:S02]  /*0a10*/  LDC.64 R10, c[0x0][0x238] ;  /* 0x00008e00ff0a7b82 */ /* 0x000e640000000a00 */
[C---:B------:R-:W-:Y:S02]  /*0a20*/  IMAD.WIDE R24, R20.reuse, 0x4, R24 ;  /* 0x0000000414187825 */ /* 0x040fe400078e0218 */
[----:B------:R-:W2:Y:S02]  /*0a30*/  LDG.E.EL R7, desc[UR4][R6.64] ;  /* 0x0000000406077981 */ /* 0x000ea4000c2e1900 */
[----:B------:R-:W-:-:S02]  /*0a40*/  IMAD.WIDE R22, R20, 0x4, R22 ;  /* 0x0000000414167825 */ /* 0x000fc400078e0216 */
[----:B------:R-:W4:Y:S02]  /*0a50*/  LDG.E.EL R24, desc[UR4][R24.64] ;  /* 0x0000000418187981 */ /* 0x000f24000c2e1900 */
[----:B------:R-:W-:Y:S02]  /*0a60*/  IMAD.WIDE R28, R20, 0x4, R28 ;  /* 0x00000004141c7825 */ /* 0x000fe400078e021c */
[----:B------:R-:W5:Y:S04]  /*0a70*/  LDG.E.EL R22, desc[UR4][R22.64] ;  /* 0x0000000416167981 */ /* 0x000f68000c2e1900 */
[----:B------:R-:W4:Y:S01]  /*0a80*/  LDG.E.EL R29, desc[UR4][R28.64] ;  /* 0x000000041c1d7981 */ /* 0x000f22000c2e1900 */
[----:B-1----:R-:W-:-:S04]  /*0a90*/  IMAD.WIDE R2, R3, 0x4, R10 ;  /* 0x0000000403027825 */ /* 0x002fc800078e020a */
[----:B---3--:R-:W-:-:S04]  /*0aa0*/  FADD R5, -R12, R5 ;  /* 0x000000050c057221 */ /* 0x008fc80000000100 */
[----:B------:R-:W-:Y:S01]  /*0ab0*/  FFMA R10, R18, R5, R12 ;  /* 0x00000005120a7223 */ /* 0x000fe2000000000c */
[----:B--2---:R-:W-:-:S04]  /*0ac0*/  FADD R11, -R4, R7 ;  /* 0x00000007040b7221 */ /* 0x004fc80000000100 */
[----:B------:R-:W-:Y:S01]  /*0ad0*/  FFMA R11, R19, R11, R4 ;  /* 0x0000000b130b7223 */ /* 0x000fe20000000004 */
[----:B-----5:R-:W-:Y:S01]  /*0ae0*/  FADD R0, -R13, R22 ;  /* 0x000000160d007221 */ /* 0x020fe20000000100 */
[----:B----4-:R-:W-:-:S03]  /*0af0*/  FADD R15, -R24, R29 ;  /* 0x0000001d180f7221 */ /* 0x010fc60000000100 */
[----:B------:R-:W-:Y:S01]  /*0b00*/  FFMA R18, R18, R0, R13 ;  /* 0x0000000012127223 */ /* 0x000fe2000000000d */
[----:B------:R-:W-:Y:S01]  /*0b10*/  FFMA R19, R19, R15, R24 ;  /* 0x0000000f13137223 */ /* 0x000fe20000000018 */
[----:B------:R-:W-:Y:S04]  /*0b20*/  STG.E.128 desc[UR4][R2.64], R8 ;  /* 0x0000000802007986 */ /* 0x000fe8000c101d04 */
[----:B------:R-:W-:Y:S01]  /*0b30*/  STG.E.128 desc[UR4][R2.64+0x800], R16 ;  /* 0x0008001002007986 */ /* 0x000fe2000c101d04 */
[----:B------:R-:W-:Y:S05]  /*0b40*/  EXIT ;  /* 0x000000000000794d */ /* 0x000fea0003800000 */
.L_x_0:
[----:B------:R-:W-:-:S00]  /*0b50*/  BRA `(.L_x_0) ;  /* 0xfffffffc00fc7947 */ /* 0x000fc0000383ffff */
[----:B------:R-:W-:-:S00]  /*0b60*/  NOP ;  /* 0x0000000000007918 */ /* 0x000fc00000000000 */
        /* <DEDUP_REMOVED lines=9> */
.L_x_1:


//--------------------- .nv.constant0.triton_poi_fused__unsafe_index_add_mul_sub_17 --------------------------
	.section	.nv.constant0.triton_poi_fused__unsafe_index_add_mul_sub_17,"a",@progbits
	.sectionflags	@""
	.align	4
.nv.constant0.triton_poi_fused__unsafe_index_add_mul_sub_17:
	.zero		580
